	.headerflags	@"EF_CUDA_TEXMODE_UNIFIED EF_CUDA_64BIT_ADDRESS EF_CUDA_ACCELERATORS EF_CUDA_SM90 EF_CUDA_VIRTUAL_SM(EF_CUDA_SM90)"
	.elftype	@"ET_EXEC"


//--------------------- .nv.info                  --------------------------
	.section	.nv.info,"",@"SHT_CUDA_INFO"
	.align	4


	//----- nvinfo : EIATTR_REGCOUNT
	.align		4
        /*0000*/ 	.byte	0x04, 0x2f
        /*0002*/ 	.short	(.L_3 - .L_2)
	.align		4
.L_2:
        /*0004*/ 	.word	index@(triton_poi_fused__native_batch_norm_legit_no_training_add_convolution_max_pool2d_with_indices_relu_28)
        /*0008*/ 	.word	0x00000020


	//----- nvinfo : EIATTR_MIN_STACK_SIZE
	.align		4
.L_3:
        /*000c*/ 	.byte	0x04, 0x12
        /*000e*/ 	.short	(.L_5 - .L_4)
	.align		4
.L_4:
        /*0010*/ 	.word	index@(triton_poi_fused__native_batch_norm_legit_no_training_add_convolution_max_pool2d_with_indices_relu_28)
        /*0014*/ 	.word	0x00000000


	//----- nvinfo : EIATTR_FRAME_SIZE
	.align		4
.L_5:
        /*0018*/ 	.byte	0x04, 0x11
        /*001a*/ 	.short	(.L_7 - .L_6)
	.align		4
.L_6:
        /*001c*/ 	.word	index@(triton_poi_fused__native_batch_norm_legit_no_training_add_convolution_max_pool2d_with_indices_relu_28)
        /*0020*/ 	.word	0x00000000


	//----- nvinfo : EIATTR_MIN_STACK_SIZE
	.align		4
.L_7:
        /*0024*/ 	.byte	0x04, 0x12
        /*0026*/ 	.short	(.L_9 - .L_8)
	.align		4
.L_8:
        /*0028*/ 	.word	index@(triton_poi_fused__native_batch_norm_legit_no_training_add_convolution_max_pool2d_with_indices_relu_28)
        /*002c*/ 	.word	0x00000000
.L_9:


//--------------------- .nv.info.triton_poi_fused__native_batch_norm_legit_no_training_add_convolution_max_pool2d_with_indices_relu_28 --------------------------
	.section	.nv.info.triton_poi_fused__native_batch_norm_legit_no_training_add_convolution_max_pool2d_with_indices_relu_28,"",@"SHT_CUDA_INFO"
	.sectionflags	@""
	.align	4


	//----- nvinfo : EIATTR_CUDA_API_VERSION
	.align		4
        /*0000*/ 	.byte	0x04, 0x37
        /*0002*/ 	.short	(.L_11 - .L_10)
.L_10:
        /*0004*/ 	.word	0x0000007c


	//----- nvinfo : EIATTR_KPARAM_INFO
	.align		4
.L_11:
        /*0008*/ 	.byte	0x04, 0x17
        /*000a*/ 	.short	(.L_13 - .L_12)
.L_12:
        /*000c*/ 	.word	0x00000000
        /*0010*/ 	.short	0x0008
        /*0012*/ 	.short	0x0040
        /*0014*/ 	.byte	0x00, 0xf0, 0x11, 0x00


	//----- nvinfo : EIATTR_KPARAM_INFO
	.align		4
.L_13:
        /*0018*/ 	.byte	0x04, 0x17
        /*001a*/ 	.short	(.L_15 - .L_14)
.L_14:
        /*001c*/ 	.word	0x00000000
        /*0020*/ 	.short	0x0007
        /*0022*/ 	.short	0x0038
        /*0024*/ 	.byte	0x00, 0xf4, 0x21, 0x00


	//----- nvinfo : EIATTR_KPARAM_INFO
	.align		4
.L_15:
        /*0028*/ 	.byte	0x04, 0x17
        /*002a*/ 	.short	(.L_17 - .L_16)
.L_16:
        /*002c*/ 	.word	0x00000000
        /*0030*/ 	.short	0x0006
        /*0032*/ 	.short	0x0030
        /*0034*/ 	.byte	0x00, 0xf4, 0x21, 0x00


	//----- nvinfo : EIATTR_KPARAM_INFO
	.align		4
.L_17:
        /*0038*/ 	.byte	0x04, 0x17
        /*003a*/ 	.short	(.L_19 - .L_18)
.L_18:
        /*003c*/ 	.word	0x00000000
        /*0040*/ 	.short	0x0005
        /*0042*/ 	.short	0x0028
        /*0044*/ 	.byte	0x00, 0xf4, 0x21, 0x00


	//----- nvinfo : EIATTR_KPARAM_INFO
	.align		4
.L_19:
        /*0048*/ 	.byte	0x04, 0x17
        /*004a*/ 	.short	(.L_21 - .L_20)
.L_20:
        /*004c*/ 	.word	0x00000000
        /*0050*/ 	.short	0x0004
        /*0052*/ 	.short	0x0020
        /*0054*/ 	.byte	0x00, 0xf4, 0x21, 0x00


	//----- nvinfo : EIATTR_KPARAM_INFO
	.align		4
.L_21:
        /*0058*/ 	.byte	0x04, 0x17
        /*005a*/ 	.short	(.L_23 - .L_22)
.L_22:
        /*005c*/ 	.word	0x00000000
        /*0060*/ 	.short	0x0003
        /*0062*/ 	.short	0x0018
        /*0064*/ 	.byte	0x00, 0xf4, 0x21, 0x00


	//----- nvinfo : EIATTR_KPARAM_INFO
	.align		4
.L_23:
        /*0068*/ 	.byte	0x04, 0x17
        /*006a*/ 	.short	(.L_25 - .L_24)
.L_24:
        /*006c*/ 	.word	0x00000000
        /*0070*/ 	.short	0x0002
        /*0072*/ 	.short	0x0010
        /*0074*/ 	.byte	0x00, 0xf4, 0x21, 0x00


	//----- nvinfo : EIATTR_KPARAM_INFO
	.align		4
.L_25:
        /*0078*/ 	.byte	0x04, 0x17
        /*007a*/ 	.short	(.L_27 - .L_26)
.L_26:
        /*007c*/ 	.word	0x00000000
        /*0080*/ 	.short	0x0001
        /*0082*/ 	.short	0x0008
        /*0084*/ 	.byte	0x00, 0xf4, 0x21, 0x00


	//----- nvinfo : EIATTR_KPARAM_INFO
	.align		4
.L_27:
        /*0088*/ 	.byte	0x04, 0x17
        /*008a*/ 	.short	(.L_29 - .L_28)
.L_28:
        /*008c*/ 	.word	0x00000000
        /*0090*/ 	.short	0x0000
        /*0092*/ 	.short	0x0000
        /*0094*/ 	.byte	0x00, 0xf4, 0x21, 0x00


	//----- nvinfo : EIATTR_SPARSE_MMA_MASK
	.align		4
.L_29:
        /*0098*/ 	.byte	0x03, 0x50
        /*009a*/ 	.short	0x0000


	//----- nvinfo : EIATTR_MAXREG_COUNT
	.align		4
        /*009c*/ 	.byte	0x03, 0x1b
        /*009e*/ 	.short	0x00ff


	//----- nvinfo : EIATTR_EXIT_INSTR_OFFSETS
	.align		4
        /*00a0*/ 	.byte	0x04, 0x1c
        /*00a2*/ 	.short	(.L_31 - .L_30)


	//   ....[0]....
.L_30:
        /*00a4*/ 	.word	0x000008b0


	//   ....[1]....
        /*00a8*/ 	.word	0x000008d0


	//----- nvinfo : EIATTR_REQNTID
	.align		4
.L_31:
        /*00ac*/ 	.byte	0x04, 0x10
        /*00ae*/ 	.short	(.L_33 - .L_32)
.L_32:
        /*00b0*/ 	.word	0x00000080
        /*00b4*/ 	.word	0x00000001
        /*00b8*/ 	.word	0x00000001


	//----- nvinfo : EIATTR_CBANK_PARAM_SIZE
	.align		4
.L_33:
        /*00bc*/ 	.byte	0x03, 0x19
        /*00be*/ 	.short	0x0044


	//----- nvinfo : EIATTR_PARAM_CBANK
	.align		4
        /*00c0*/ 	.byte	0x04, 0x0a
        /*00c2*/ 	.short	(.L_35 - .L_34)
	.align		4
.L_34:
        /*00c4*/ 	.word	index@(.nv.constant0.triton_poi_fused__native_batch_norm_legit_no_training_add_convolution_max_pool2d_with_indices_relu_28)
        /*00c8*/ 	.short	0x0210
        /*00ca*/ 	.short	0x0044


	//----- nvinfo : EIATTR_SW_WAR
	.align		4
.L_35:
        /*00cc*/ 	.byte	0x04, 0x36
        /*00ce*/ 	.short	(.L_37 - .L_36)
.L_36:
        /*00d0*/ 	.word	0x00000008
.L_37:


//--------------------- .nv.callgraph             --------------------------
	.section	.nv.callgraph,"",@"SHT_CUDA_CALLGRAPH"
	.align	4
	.sectionentsize	8
	.align		4
        /*0000*/ 	.word	0x00000000
	.align		4
        /*0004*/ 	.word	0xffffffff
	.align		4
        /*0008*/ 	.word	0x00000000
	.align		4
        /*000c*/ 	.word	0xfffffffe
	.align		4
        /*0010*/ 	.word	0x00000000
	.align		4
        /*0014*/ 	.word	0xfffffffd
	.align		4
        /*0018*/ 	.word	0x00000000
	.align		4
        /*001c*/ 	.word	0xfffffffc


//--------------------- .nv.constant4             --------------------------
	.section	.nv.constant4,"a",@progbits
	.align	8
	.align		8
.nv.constant4:
        /*0000*/ 	.dword	_$_str
	.align		8
        /*0008*/ 	.dword	_$_str_$_2


//--------------------- .text.triton_poi_fused__native_batch_norm_legit_no_training_add_convolution_max_pool2d_with_indices_relu_28 --------------------------
	.section	.text.triton_poi_fused__native_batch_norm_legit_no_training_add_convolution_max_pool2d_with_indices_relu_28,"ax",@progbits
	.align	128
        .global         triton_poi_fused__native_batch_norm_legit_no_training_add_convolution_max_pool2d_with_indices_relu_28
        .type           triton_poi_fused__native_batch_norm_legit_no_training_add_convolution_max_pool2d_with_indices_relu_28,@function
        .size           triton_poi_fused__native_batch_norm_legit_no_training_add_convolution_max_pool2d_with_indices_relu_28,(.L_x_1 - triton_poi_fused__native_batch_norm_legit_no_training_add_convolution_max_pool2d_with_indices_relu_28)
        .other          triton_poi_fused__native_batch_norm_legit_no_training_add_convolution_max_pool2d_with_indices_relu_28,@"STO_CUDA_ENTRY STV_DEFAULT"
triton_poi_fused__native_batch_norm_legit_no_training_add_convolution_max_pool2d_with_indices_relu_28:
.text.triton_poi_fused__native_batch_norm_legit_no_training_add_convolution_max_pool2d_with_indices_relu_28:
[----:B------:R-:W0:Y:S01]  /*0000*/  LDC R1, c[0x0][0x28] ;  /* 0x00000a00ff017b82 */ /* 0x000e220000000800 */
[----:B------:R-:W1:Y:S07]  /*0010*/  S2R R0, SR_TID.X ;  /* 0x0000000000007919 */ /* 0x000e6e0000002100 */
[----:B------:R-:W2:Y:S01]  /*0020*/  LDC.64 R18, c[0x0][0x220] ;  /* 0x00008800ff127b82 */ /* 0x000ea20000000a00 */
[----:B------:R-:W-:Y:S01]  /*0030*/  CS2R R20, SRZ ;  /* 0x0000000000147805 */ /* 0x000fe2000001ff00 */
[----:B------:R-:W-:Y:S01]  /*0040*/  ULDC.64 UR4, c[0x0][0x208] ;  /* 0x0000820000047ab9 */ /* 0x000fe20000000a00 */
[----:B------:R-:W3:Y:S05]  /*0050*/  S2R R3, SR_CTAID.X ;  /* 0x0000000000037919 */ /* 0x000eea0000002500 */
[----:B------:R-:W4:Y:S01]  /*0060*/  LDC.64 R10, c[0x0][0x230] ;  /* 0x00008c00ff0a7b82 */ /* 0x000f220000000a00 */
[----:B------:R-:W-:Y:S01]  /*0070*/  HFMA2.MMA R6, -RZ, RZ, 0, 0 ;  /* 0x00000000ff067435 */ /* 0x000fe200000001ff */
[----:B------:R-:W-:-:S06]  /*0080*/  IMAD.MOV.U32 R22, RZ, RZ, RZ ;  /* 0x000000ffff167224 */ /* 0x000fcc00078e00ff */
[----:B------:R-:W5:Y:S01]  /*0090*/  LDC.64 R28, c[0x0][0x218] ;  /* 0x00008600ff1c7b82 */ /* 0x000f620000000a00 */
[----:B-1----:R-:W-:Y:S01]  /*00a0*/  IMAD.SHL.U32 R0, R0, 0x2, RZ ;  /* 0x0000000200007824 */ /* 0x002fe200078e00ff */
[----:B---3--:R-:W-:-:S04]  /*00b0*/  SHF.R.S32.HI R2, RZ, 0x17, R3 ;  /* 0x00000017ff027819 */ /* 0x008fc80000011403 */
[----:B------:R-:W-:Y:S02]  /*00c0*/  LOP3.LUT R0, R0, 0xfe, RZ, 0xc0, !PT ;  /* 0x000000fe00007812 */ /* 0x000fe400078ec0ff */
[----:B------:R-:W-:-:S03]  /*00d0*/  SGXT R2, R2, 0x1 ;  /* 0x000000010202781a */ /* 0x000fc60000000200 */
[----:B------:R-:W-:-:S04]  /*00e0*/  IMAD R3, R3, 0x100, R0 ;  /* 0x0000010003037824 */ /* 0x000fc800078e0200 */
[C---:B------:R-:W-:Y:S01]  /*00f0*/  VIADD R0, R3.reuse, 0x1 ;  /* 0x0000000103007836 */ /* 0x040fe20000000000 */
[----:B------:R-:W-:Y:S02]  /*0100*/  SHF.R.S32.HI R4, RZ, 0x1f, R3 ;  /* 0x0000001fff047819 */ /* 0x000fe40000011403 */
[----:B------:R-:W-:Y:S02]  /*0110*/  ISETP.GE.AND P0, PT, R3, 0x100, PT ;  /* 0x000001000300780c */ /* 0x000fe40003f06270 */
[-C--:B------:R-:W-:Y:S02]  /*0120*/  LEA.HI R7, R4, R3.reuse, RZ, 0x2 ;  /* 0x0000000304077211 */ /* 0x080fe400078f10ff */
[C---:B------:R-:W-:Y:S02]  /*0130*/  LEA.HI R5, R2.reuse, R0, RZ, 0x2 ;  /* 0x0000000002057211 */ /* 0x040fe400078f10ff */
[----:B------:R-:W-:Y:S01]  /*0140*/  LEA.HI R2, R2, R3, RZ, 0x4 ;  /* 0x0000000302027211 */ /* 0x000fe200078f20ff */
[----:B------:R-:W-:Y:S01]  /*0150*/  IMAD.SHL.U32 R4, R7, 0x4, RZ ;  /* 0x0000000407047824 */ /* 0x000fe200078e00ff */
[----:B------:R-:W-:-:S02]  /*0160*/  LOP3.LUT R5, R5, 0x7ffffffc, RZ, 0xc0, !PT ;  /* 0x7ffffffc05057812 */ /* 0x000fc400078ec0ff */
[----:B------:R-:W-:Y:S02]  /*0170*/  SHF.R.S32.HI R2, RZ, 0x4, R2 ;  /* 0x00000004ff027819 */ /* 0x000fe40000011402 */
[----:B------:R-:W-:Y:S02]  /*0180*/  IADD3 R5, R0, -R5, RZ ;  /* 0x8000000500057210 */ /* 0x000fe40007ffe0ff */
[----:B------:R-:W-:Y:S02]  /*0190*/  LOP3.LUT R0, R4, 0xfffffff0, RZ, 0xc0, !PT ;  /* 0xfffffff004007812 */ /* 0x000fe400078ec0ff */
[----:B------:R-:W-:-:S03]  /*01a0*/  LEA.HI R4, R2, R2, RZ, 0x2 ;  /* 0x0000000202047211 */ /* 0x000fc600078f10ff */
[----:B------:R-:W-:Y:S01]  /*01b0*/  IMAD R9, R5, 0x2, R0 ;  /* 0x0000000205097824 */ /* 0x000fe200078e0200 */
[----:B------:R-:W-:-:S03]  /*01c0*/  LOP3.LUT R5, R4, 0xfffffffc, RZ, 0xc0, !PT ;  /* 0xfffffffc04057812 */ /* 0x000fc600078ec0ff */
[----:B--2---:R-:W-:-:S04]  /*01d0*/  IMAD.WIDE R14, R9, 0x4, R18 ;  /* 0x00000004090e7825 */ /* 0x004fc800078e0212 */
[----:B------:R-:W-:Y:S01]  /*01e0*/  IMAD.IADD R8, R2, 0x1, -R5 ;  /* 0x0000000102087824 */ /* 0x000fe200078e0a05 */
[----:B------:R-:W-:Y:S01]  /*01f0*/  LOP3.LUT R2, R7, 0x7ffffffc, RZ, 0xc0, !PT ;  /* 0x7ffffffc07027812 */ /* 0x000fe200078ec0ff */
[----:B------:R-:W-:Y:S01]  /*0200*/  VIADD R13, R9, 0x8 ;  /* 0x00000008090d7836 */ /* 0x000fe20000000000 */
[----:B------:R-:W2:Y:S01]  /*0210*/  @!P0 LDG.E.EL R20, desc[UR4][R14.64] ;  /* 0x000000040e148981 */ /* 0x000ea2000c2e1900 */
[----:B------:R-:W-:-:S03]  /*0220*/  CS2R R4, SRZ ;  /* 0x0000000000047805 */ /* 0x000fc6000001ff00 */
[----:B------:R1:W2:Y:S01]  /*0230*/  @!P0 LDG.E.EL R21, desc[UR4][R14.64+0x4] ;  /* 0x000004040e158981 */ /* 0x0002a2000c2e1900 */
[----:B------:R-:W-:-:S04]  /*0240*/  IMAD.WIDE R12, R13, 0x4, R18 ;  /* 0x000000040d0c7825 */ /* 0x000fc800078e0212 */
[----:B------:R-:W-:Y:S01]  /*0250*/  IMAD.IADD R7, R3, 0x1, -R2 ;  /* 0x0000000103077824 */ /* 0x000fe200078e0a02 */
[----:B------:R3:W2:Y:S01]  /*0260*/  @!P0 LDG.E.EL R4, desc[UR4][R12.64] ;  /* 0x000000040c048981 */ /* 0x0006a2000c2e1900 */
[----:B------:R-:W-:Y:S02]  /*0270*/  IMAD.MOV.U32 R2, RZ, RZ, RZ ;  /* 0x000000ffff027224 */ /* 0x000fe400078e00ff */
[----:B----4-:R-:W-:Y:S01]  /*0280*/  IMAD.WIDE R10, R8, 0x4, R10 ;  /* 0x00000004080a7825 */ /* 0x010fe200078e020a */
[----:B------:R-:W-:Y:S01]  /*0290*/  LEA R23, R7, R0, 0x1 ;  /* 0x0000000007177211 */ /* 0x000fe200078e08ff */
[----:B-1----:R-:W1:Y:S02]  /*02a0*/  LDC.64 R14, c[0x0][0x210] ;  /* 0x00008400ff0e7b82 */ /* 0x002e640000000a00 */
[----:B------:R-:W-:Y:S01]  /*02b0*/  VIADD R17, R9, 0x9 ;  /* 0x0000000909117836 */ /* 0x000fe20000000000 */
[----:B------:R-:W4:Y:S01]  /*02c0*/  @!P0 LDG.E.EL R2, desc[UR4][R10.64] ;  /* 0x000000040a028981 */ /* 0x000f22000c2e1900 */
[----:B------:R-:W-:-:S03]  /*02d0*/  IMAD.MOV.U32 R9, RZ, RZ, RZ ;  /* 0x000000ffff097224 */ /* 0x000fc600078e00ff */
[----:B------:R-:W4:Y:S01]  /*02e0*/  @!P0 LDG.E.EL R6, desc[UR4][R10.64] ;  /* 0x000000040a068981 */ /* 0x000f22000c2e1900 */
[----:B------:R-:W-:-:S04]  /*02f0*/  IMAD.WIDE R16, R17, 0x4, R18 ;  /* 0x0000000411107825 */ /* 0x000fc800078e0212 */
[C-C-:B------:R-:W-:Y:S01]  /*0300*/  IMAD.WIDE R24, R23.reuse, 0x4, R18.reuse ;  /* 0x0000000417187825 */ /* 0x140fe200078e0212 */
[----:B------:R5:W4:Y:S04]  /*0310*/  @!P0 LDG.E.EL R5, desc[UR4][R16.64] ;  /* 0x0000000410058981 */ /* 0x000b28000c2e1900 */
[----:B------:R-:W4:Y:S01]  /*0320*/  @!P0 LDG.E.EL R9, desc[UR4][R24.64] ;  /* 0x0000000418098981 */ /* 0x000f22000c2e1900 */
[----:B---3--:R-:W-:Y:S01]  /*0330*/  VIADD R13, R23, 0x8 ;  /* 0x00000008170d7836 */ /* 0x008fe20000000000 */
[----:B------:R-:W-:Y:S01]  /*0340*/  MOV R7, RZ ;  /* 0x000000ff00077202 */ /* 0x000fe20000000f00 */
[----:B------:R-:W-:Y:S01]  /*0350*/  IMAD.MOV.U32 R0, RZ, RZ, RZ ;  /* 0x000000ffff007224 */ /* 0x000fe200078e00ff */
[----:B------:R-:W3:Y:S01]  /*0360*/  @!P0 LDG.E.EL R22, desc[UR4][R24.64+0x4] ;  /* 0x0000040418168981 */ /* 0x000ee2000c2e1900 */
[----:B------:R-:W-:Y:S01]  /*0370*/  IMAD.WIDE R12, R13, 0x4, R18 ;  /* 0x000000040d0c7825 */ /* 0x000fe200078e0212 */
[----:B0----5:R-:W0:Y:S04]  /*0380*/  LDC.64 R16, c[0x0][0x228] ;  /* 0x00008a00ff107b82 */ /* 0x021e280000000a00 */
[----:B------:R5:W3:Y:S01]  /*0390*/  @!P0 LDG.E.EL R7, desc[UR4][R12.64] ;  /* 0x000000040c078981 */ /* 0x000ae2000c2e1900 */
[----:B------:R-:W-:-:S03]  /*03a0*/  VIADD R23, R23, 0x9 ;  /* 0x0000000917177836 */ /* 0x000fc60000000000 */
[----:B------:R-:W0:Y:S01]  /*03b0*/  LDC.64 R10, c[0x0][0x238] ;  /* 0x00008e00ff0a7b82 */ /* 0x000e220000000a00 */
[----:B------:R-:W-:-:S05]  /*03c0*/  IMAD.WIDE R18, R23, 0x4, R18 ;  /* 0x0000000417127825 */ /* 0x000fca00078e0212 */
[----:B------:R1:W3:Y:S02]  /*03d0*/  @!P0 LDG.E.EL R0, desc[UR4][R18.64] ;  /* 0x0000000412008981 */ /* 0x0002e4000c2e1900 */
[----:B-----5:R-:W5:Y:S01]  /*03e0*/  LDC.64 R12, c[0x0][0x240] ;  /* 0x00009000ff0c7b82 */ /* 0x020f620000000a00 */
[----:B------:R-:W-:Y:S01]  /*03f0*/  IMAD.MOV.U32 R23, RZ, RZ, RZ ;  /* 0x000000ffff177224 */ /* 0x000fe200078e00ff */
[----:B------:R-:W-:Y:S01]  /*0400*/  CS2R R24, SRZ ;  /* 0x0000000000187805 */ /* 0x000fe2000001ff00 */
[----:B------:R-:W-:-:S04]  /*0410*/  IMAD.WIDE R28, R8, 0x4, R28 ;  /* 0x00000004081c7825 */ /* 0x000fc800078e021c */
[----:B-1----:R-:W-:Y:S01]  /*0420*/  IMAD.WIDE R14, R3, 0x4, R14 ;  /* 0x00000004030e7825 */ /* 0x002fe200078e020e */
[----:B------:R-:W-:Y:S01]  /*0430*/  CS2R R18, SRZ ;  /* 0x0000000000127805 */ /* 0x000fe2000001ff00 */
[----:B------:R-:W3:Y:S01]  /*0440*/  @!P0 LDG.E.EL R23, desc[UR4][R28.64] ;  /* 0x000000041c178981 */ /* 0x000ee2000c2e1900 */
[----:B------:R-:W-:-:S03]  /*0450*/  CS2R R26, SRZ ;  /* 0x00000000001a7805 */ /* 0x000fc6000001ff00 */
[----:B------:R1:W3:Y:S01]  /*0460*/  @!P0 LDG.E.EL R24, desc[UR4][R28.64] ;  /* 0x000000041c188981 */ /* 0x0002e2000c2e1900 */
[----:B0-----:R-:W-:-:S03]  /*0470*/  IMAD.WIDE R16, R8, 0x4, R16 ;  /* 0x0000000408107825 */ /* 0x001fc600078e0210 */
[----:B------:R-:W3:Y:S01]  /*0480*/  @!P0 LDG.E.64 R18, desc[UR4][R14.64] ;  /* 0x000000040e128981 */ /* 0x000ee2000c1e1b00 */
[----:B------:R-:W-:-:S03]  /*0490*/  IMAD.WIDE R10, R8, 0x4, R10 ;  /* 0x00000004080a7825 */ /* 0x000fc600078e020a */
[----:B------:R-:W3:Y:S01]  /*04a0*/  @!P0 LDG.E.EL R25, desc[UR4][R16.64] ;  /* 0x0000000410198981 */ /* 0x000ee2000c2e1900 */
[----:B-----5:R-:W-:Y:S01]  /*04b0*/  IMAD.WIDE R12, R8, 0x4, R12 ;  /* 0x00000004080c7825 */ /* 0x020fe200078e020c */
[----:B------:R-:W-:Y:S02]  /*04c0*/  HFMA2.MMA R8, -RZ, RZ, 0, 0 ;  /* 0x00000000ff087435 */ /* 0x000fe400000001ff */
[----:B------:R-:W5:Y:S01]  /*04d0*/  @!P0 LDG.E.EL R26, desc[UR4][R16.64] ;  /* 0x00000004101a8981 */ /* 0x000f62000c2e1900 */
[----:B-1----:R-:W-:-:S03]  /*04e0*/  CS2R R28, SRZ ;  /* 0x00000000001c7805 */ /* 0x002fc6000001ff00 */
[----:B------:R-:W5:Y:S04]  /*04f0*/  @!P0 LDG.E.EL R27, desc[UR4][R10.64] ;  /* 0x000000040a1b8981 */ /* 0x000f68000c2e1900 */
[----:B------:R0:W5:Y:S04]  /*0500*/  @!P0 LDG.E.EL R28, desc[UR4][R10.64] ;  /* 0x000000040a1c8981 */ /* 0x000168000c2e1900 */
[----:B------:R-:W5:Y:S04]  /*0510*/  @!P0 LDG.E.EL R29, desc[UR4][R12.64] ;  /* 0x000000040c1d8981 */ /* 0x000f68000c2e1900 */
[----:B------:R-:W5:Y:S01]  /*0520*/  @!P0 LDG.E.EL R8, desc[UR4][R12.64] ;  /* 0x000000040c088981 */ /* 0x000f62000c2e1900 */
[----:B0-----:R-:W-:Y:S01]  /*0530*/  IMAD.MOV.U32 R11, RZ, RZ, 0x3e800000 ;  /* 0x3e800000ff0b7424 */ /* 0x001fe200078e00ff */
[----:B--2---:R-:W-:-:S02]  /*0540*/  FSETP.GT.AND P1, PT, R21, R20, PT ;  /* 0x000000141500720b */ /* 0x004fc40003f24000 */
[----:B------:R-:W-:Y:S02]  /*0550*/  FSETP.NAN.AND P2, PT, R21, R21, PT ;  /* 0x000000151500720b */ /* 0x000fe40003f48000 */
[----:B------:R-:W-:Y:S01]  /*0560*/  FSETP.NAN.AND P3, PT, R4, R4, PT ;  /* 0x000000040400720b */ /* 0x000fe20003f68000 */
[----:B----4-:R-:W-:-:S08]  /*0570*/  FADD R2, R2, 9.9999997473787516356e-06 ;  /* 0x3727c5ac02027421 */ /* 0x010fd00000000000 */
[----:B------:R-:W-:Y:S01]  /*0580*/  @!P1 FSEL R21, R21, R20, P2 ;  /* 0x0000001415159208 */ /* 0x000fe20001000000 */
[----:B------:R-:W-:-:S03]  /*0590*/  FADD R6, R6, 9.9999997473787516356e-06 ;  /* 0x3727c5ac06067421 */ /* 0x000fc60000000000 */
[----:B------:R-:W-:Y:S01]  /*05a0*/  FSETP.GEU.AND P1, PT, R21, R4, PT ;  /* 0x000000041500720b */ /* 0x000fe20003f2e000 */
[----:B------:R-:W0:Y:S03]  /*05b0*/  MUFU.SQRT R2, R2 ;  /* 0x0000000200027308 */ /* 0x000e260000002000 */
[----:B------:R-:W-:Y:S02]  /*05c0*/  @!P3 FSEL R4, R4, R21, !P1 ;  /* 0x000000150404b208 */ /* 0x000fe40004800000 */
[----:B------:R-:W-:-:S03]  /*05d0*/  FSETP.NAN.AND P2, PT, R5, R5, PT ;  /* 0x000000050500720b */ /* 0x000fc60003f48000 */
[----:B------:R-:W1:Y:S01]  /*05e0*/  MUFU.SQRT R16, R6 ;  /* 0x0000000600107308 */ /* 0x000e620000002000 */
[----:B---3--:R-:W-:Y:S02]  /*05f0*/  FSETP.GT.AND P3, PT, R22, R9, PT ;  /* 0x000000091600720b */ /* 0x008fe40003f64000 */
[----:B------:R-:W-:Y:S02]  /*0600*/  FSETP.GEU.AND P4, PT, R4, R5, PT ;  /* 0x000000050400720b */ /* 0x000fe40003f8e000 */
[----:B------:R-:W-:Y:S02]  /*0610*/  FSETP.NAN.AND P6, PT, R22, R22, PT ;  /* 0x000000161600720b */ /* 0x000fe40003fc8000 */
[----:B0-----:R-:W-:-:S03]  /*0620*/  FSETP.GT.AND P5, PT, R2, 8.50705917302346158658e+37, PT ;  /* 0x7e8000000200780b */ /* 0x001fc60003fa4000 */
[----:B------:R-:W-:Y:S02]  /*0630*/  @!P2 FSEL R5, R5, R4, !P4 ;  /* 0x000000040505a208 */ /* 0x000fe40006000000 */
[----:B-1----:R-:W-:Y:S02]  /*0640*/  FSETP.GT.AND P1, PT, R16, 8.50705917302346158658e+37, PT ;  /* 0x7e8000001000780b */ /* 0x002fe40003f24000 */
[----:B------:R-:W-:Y:S02]  /*0650*/  FSETP.NAN.AND P2, PT, R7, R7, PT ;  /* 0x000000070700720b */ /* 0x000fe40003f48000 */
[----:B------:R-:W-:Y:S02]  /*0660*/  @!P3 FSEL R22, R22, R9, P6 ;  /* 0x000000091616b208 */ /* 0x000fe40003000000 */
[----:B------:R-:W-:Y:S02]  /*0670*/  FSETP.GEU.AND P4, PT, R16, 1.175494350822287508e-38, PT ;  /* 0x008000001000780b */ /* 0x000fe40003f8e000 */
[----:B------:R-:W-:-:S02]  /*0680*/  FSETP.GEU.AND P3, PT, R2, 1.175494350822287508e-38, PT ;  /* 0x008000000200780b */ /* 0x000fc40003f6e000 */
[----:B------:R-:W-:Y:S01]  /*0690*/  FSETP.GEU.AND P6, PT, R22, R7, PT ;  /* 0x000000071600720b */ /* 0x000fe20003fce000 */
[----:B------:R-:W-:Y:S02]  /*06a0*/  @P5 FMUL R2, R2, 0.25 ;  /* 0x3e80000002025820 */ /* 0x000fe40000400000 */
[----:B------:R-:W-:Y:S02]  /*06b0*/  @P1 FMUL R16, R16, 0.25 ;  /* 0x3e80000010101820 */ /* 0x000fe40000400000 */
[----:B------:R-:W-:Y:S02]  /*06c0*/  @!P2 FSEL R7, R7, R22, !P6 ;  /* 0x000000160707a208 */ /* 0x000fe40007000000 */
[-C--:B------:R-:W-:Y:S02]  /*06d0*/  FSETP.NAN.AND P2, PT, R0, R0.reuse, PT ;  /* 0x000000000000720b */ /* 0x080fe40003f48000 */
[----:B------:R-:W-:Y:S02]  /*06e0*/  @!P4 FMUL R16, R16, 16777216 ;  /* 0x4b8000001010c820 */ /* 0x000fe40000400000 */
[----:B------:R-:W-:Y:S01]  /*06f0*/  @!P3 FMUL R2, R2, 16777216 ;  /* 0x4b8000000202b820 */ /* 0x000fe20000400000 */
[----:B------:R-:W-:-:S03]  /*0700*/  FSETP.GEU.AND P6, PT, R7, R0, PT ;  /* 0x000000000700720b */ /* 0x000fc60003fce000 */
[----:B------:R-:W0:Y:S01]  /*0710*/  MUFU.RCP R16, R16 ;  /* 0x0000001000107308 */ /* 0x000e220000001000 */
[----:B------:R-:W-:-:S07]  /*0720*/  FSEL R9, R11, 1, P1 ;  /* 0x3f8000000b097808 */ /* 0x000fce0000800000 */
[----:B------:R-:W1:Y:S01]  /*0730*/  MUFU.RCP R2, R2 ;  /* 0x0000000200027308 */ /* 0x000e620000001000 */
[----:B------:R-:W-:Y:S01]  /*0740*/  @!P2 FSEL R0, R0, R7, !P6 ;  /* 0x000000070000a208 */ /* 0x000fe20007000000 */
[----:B------:R-:W-:Y:S01]  /*0750*/  FADD R23, R23, R18 ;  /* 0x0000001217177221 */ /* 0x000fe20000000000 */
[----:B------:R-:W-:Y:S01]  /*0760*/  FSEL R11, R11, 1, P5 ;  /* 0x3f8000000b0b7808 */ /* 0x000fe20002800000 */
[----:B------:R-:W-:Y:S01]  /*0770*/  FADD R24, R24, R19 ;  /* 0x0000001318187221 */ /* 0x000fe20000000000 */
[----:B------:R-:W2:Y:S01]  /*0780*/  LDC.64 R6, c[0x0][0x248] ;  /* 0x00009200ff067b82 */ /* 0x000ea20000000a00 */
[----:B------:R-:W-:Y:S01]  /*0790*/  @!P4 FMUL R9, R9, 16777216 ;  /* 0x4b8000000909c820 */ /* 0x000fe20000400000 */
[----:B------:R-:W-:Y:S01]  /*07a0*/  FADD R4, R23, R0 ;  /* 0x0000000017047221 */ /* 0x000fe20000000000 */
[----:B------:R-:W-:Y:S01]  /*07b0*/  @!P3 FMUL R11, R11, 16777216 ;  /* 0x4b8000000b0bb820 */ /* 0x000fe20000400000 */
[----:B------:R-:W-:Y:S01]  /*07c0*/  FADD R5, R24, R5 ;  /* 0x0000000518057221 */ /* 0x000fe20000000000 */
[----:B0-----:R-:W-:Y:S01]  /*07d0*/  FMUL R16, R16, R9 ;  /* 0x0000000910107220 */ /* 0x001fe20000400000 */
[----:B------:R-:W-:-:S02]  /*07e0*/  FADD R25, R4, -R25 ;  /* 0x8000001904197221 */ /* 0x000fc40000000000 */
[----:B-----5:R-:W-:Y:S01]  /*07f0*/  FADD R26, R5, -R26 ;  /* 0x8000001a051a7221 */ /* 0x020fe20000000000 */
[----:B-1----:R-:W-:Y:S01]  /*0800*/  FMUL R11, R2, R11 ;  /* 0x0000000b020b7220 */ /* 0x002fe20000400000 */
[----:B------:R-:W-:-:S03]  /*0810*/  FMUL R16, R25, R16 ;  /* 0x0000001019107220 */ /* 0x000fc60000400000 */
[----:B------:R-:W-:Y:S01]  /*0820*/  FMUL R11, R26, R11 ;  /* 0x0000000b1a0b7220 */ /* 0x000fe20000400000 */
[----:B------:R-:W-:-:S03]  /*0830*/  FFMA R16, R16, R28, R29 ;  /* 0x0000001c10107223 */ /* 0x000fc6000000001d */
[----:B------:R-:W-:Y:S01]  /*0840*/  FFMA R8, R11, R27, R8 ;  /* 0x0000001b0b087223 */ /* 0x000fe20000000008 */
[----:B------:R0:W-:Y:S01]  /*0850*/  @!P0 STG.E.64 desc[UR4][R14.64], R4 ;  /* 0x000000040e008986 */ /* 0x0001e2000c101b04 */
[----:B------:R-:W-:-:S03]  /*0860*/  FSETP.GEU.AND P1, PT, R16, RZ, PT ;  /* 0x000000ff1000720b */ /* 0x000fc60003f2e000 */
[----:B------:R-:W-:Y:S01]  /*0870*/  FSETP.GEU.AND P2, PT, R8, RZ, PT ;  /* 0x000000ff0800720b */ /* 0x000fe20003f4e000 */
[----:B--2---:R-:W-:Y:S01]  /*0880*/  IMAD.WIDE R6, R3, 0x4, R6 ;  /* 0x0000000403067825 */ /* 0x004fe200078e0206 */
[----:B------:R-:W-:Y:S02]  /*0890*/  FSEL R16, R16, RZ, P1 ;  /* 0x000000ff10107208 */ /* 0x000fe40000800000 */
[----:B------:R-:W-:Y:S01]  /*08a0*/  FSEL R17, R8, RZ, P2 ;  /* 0x000000ff08117208 */ /* 0x000fe20001000000 */
[----:B0-----:R-:W-:Y:S08]  /*08b0*/  @P0 EXIT ;  /* 0x000000000000094d */ /* 0x001ff00003800000 */
[----:B------:R-:W-:Y:S01]  /*08c0*/  STG.E.64 desc[UR4][R6.64], R16 ;  /* 0x0000001006007986 */ /* 0x000fe2000c101b04 */
[----:B------:R-:W-:Y:S05]  /*08d0*/  EXIT ;  /* 0x000000000000794d */ /* 0x000fea0003800000 */
.L_x_0:
[----:B------:R-:W-:-:S00]  /*08e0*/  BRA `(.L_x_0) ;  /* 0xfffffffc00fc7947 */ /* 0x000fc0000383ffff */
[----:B------:R-:W-:-:S00]  /*08f0*/  NOP ;  /* 0x0000000000007918 */ /* 0x000fc00000000000 */
        /* <DEDUP_REMOVED lines=8> */
.L_x_1:


//--------------------- .nv.global.init           --------------------------
	.section	.nv.global.init,"aw",@progbits
.nv.global.init:
	.type		_$_str,@object
	.size		_$_str,(_$_str_$_2 - _$_str)
_$_str:
        /*0000*/ 	.byte	0x5f, 0x5f, 0x43, 0x55, 0x44, 0x41, 0x5f, 0x46, 0x54, 0x5a, 0x00
	.type		_$_str_$_2,@object
	.size		_$_str_$_2,(.L_1 - _$_str_$_2)
_$_str_$_2:
        /*000b*/ 	.byte	0x5f, 0x5f, 0x43, 0x55, 0x44, 0x41, 0x5f, 0x50, 0x52, 0x45, 0x43, 0x5f, 0x53, 0x51, 0x52, 0x54
        /*001b*/ 	.byte	0x00
.L_1:


//--------------------- .nv.constant0.triton_poi_fused__native_batch_norm_legit_no_training_add_convolution_max_pool2d_with_indices_relu_28 --------------------------
	.section	.nv.constant0.triton_poi_fused__native_batch_norm_legit_no_training_add_convolution_max_pool2d_with_indices_relu_28,"a",@progbits
	.sectionflags	@""
	.align	4
.nv.constant0.triton_poi_fused__native_batch_norm_legit_no_training_add_convolution_max_pool2d_with_indices_relu_28:
	.zero		596
